//
// Generated by NVIDIA NVVM Compiler
//
// Compiler Build ID: CL-36424714
// Cuda compilation tools, release 13.0, V13.0.88
// Based on NVVM 20.0.0
//

.version 9.0
.target sm_100
.address_size 64

	// .globl	_Z5saxpyifPfS_
.extern .func  (.param .b32 func_retval0) vprintf
(
	.param .b64 vprintf_param_0,
	.param .b64 vprintf_param_1
)
;
.global .align 1 .b8 $str[23] = {72, 101, 108, 108, 111, 32, 87, 111, 114, 108, 100, 32, 102, 114, 111, 109, 32, 71, 80, 85, 33, 10};

.visible .entry _Z5saxpyifPfS_(
	.param .u32 _Z5saxpyifPfS__param_0,
	.param .f32 _Z5saxpyifPfS__param_1,
	.param .u64 .ptr .align 1 _Z5saxpyifPfS__param_2,
	.param .u64 .ptr .align 1 _Z5saxpyifPfS__param_3
)
{
	.reg .pred 	%p<2>;
	.reg .b32 	%r<6>;
	.reg .b32 	%f<5>;
	.reg .b64 	%rd<8>;

	ld.param.u32 	%r2, [_Z5saxpyifPfS__param_0];
	ld.param.f32 	%f1, [_Z5saxpyifPfS__param_1];
	ld.param.u64 	%rd1, [_Z5saxpyifPfS__param_2];
	ld.param.u64 	%rd2, [_Z5saxpyifPfS__param_3];
	mov.u32 	%r3, %ctaid.x;
	mov.u32 	%r4, %ntid.x;
	mov.u32 	%r5, %tid.x;
	mad.lo.s32 	%r1, %r3, %r4, %r5;
	setp.ge.s32 	%p1, %r1, %r2;
	@%p1 bra 	$L__BB0_2;
	cvta.to.global.u64 	%rd3, %rd1;
	cvta.to.global.u64 	%rd4, %rd2;
	mul.wide.s32 	%rd5, %r1, 4;
	add.s64 	%rd6, %rd3, %rd5;
	ld.global.f32 	%f2, [%rd6];
	add.s64 	%rd7, %rd4, %rd5;
	ld.global.f32 	%f3, [%rd7];
	fma.rn.f32 	%f4, %f1, %f2, %f3;
	st.global.f32 	[%rd7], %f4;
$L__BB0_2:
	ret;

}
	// .globl	_Z10cuda_hellov
.visible .entry _Z10cuda_hellov()
{
	.reg .b32 	%r<3>;
	.reg .b64 	%rd<3>;

	mov.u64 	%rd1, $str;
	cvta.global.u64 	%rd2, %rd1;
	{ // callseq 0, 0
	.param .b64 param0;
	st.param.b64 	[param0], %rd2;
	.param .b64 param1;
	st.param.b64 	[param1], 0;
	.param .b32 retval0;
	call.uni (retval0), 
	vprintf, 
	(
	param0, 
	param1
	);
	ld.param.b32 	%r1, [retval0];
	} // callseq 0
	ret;

}


// ===== COMPILED SASS (sm_100) =====

	.target	sm_100

	.elftype	@"ET_EXEC"


//--------------------- .note.nv.tkinfo           --------------------------
	.section	.note.nv.tkinfo,"",@"SHT_NOTE"
	.sectionflags	@"SHF_NOTE_NV_TKINFO"
	.tkinfo
        /*0018*/ 	.word	0x00000002
        /*0030*/ 	.string	""
        /*0030*/ 	.string	"ptxas"
        /*0030*/ 	.string	"Cuda compilation tools, release 13.0, V13.0.88"
        /*0030*/ 	.string	"Build cuda_13.0.r13.0/compiler.36424714_0"
        /*0030*/ 	.string	"-arch sm_100 -m 64 "



//--------------------- .note.nv.cuinfo           --------------------------
	.section	.note.nv.cuinfo,"",@"SHT_NOTE"
	.sectionflags	@"SHF_NOTE_NV_CUINFO"
        /*0018*/ 	.short	0x0002
        /*001a*/ 	.short	0x0064
        /*001c*/ 	.short	0x0082
	.zero		2


//--------------------- .nv.info                  --------------------------
	.section	.nv.info,"",@"SHT_CUDA_INFO"
	.align	4


	//----- nvinfo : EIATTR_REGCOUNT
	.align		4
        /*0000*/ 	.byte	0x04, 0x2f
        /*0002*/ 	.short	(.L_2 - .L_1)
	.align		4
.L_1:
        /*0004*/ 	.word	index@(_Z5saxpyifPfS_)
        /*0008*/ 	.word	0x0000000a


	//----- nvinfo : EIATTR_FRAME_SIZE
	.align		4
.L_2:
        /*000c*/ 	.byte	0x04, 0x11
        /*000e*/ 	.short	(.L_4 - .L_3)
	.align		4
.L_3:
        /*0010*/ 	.word	index@(_Z5saxpyifPfS_)
        /*0014*/ 	.word	0x00000000


	//----- nvinfo : EIATTR_REGCOUNT
	.align		4
.L_4:
        /*0018*/ 	.byte	0x04, 0x2f
        /*001a*/ 	.short	(.L_6 - .L_5)
	.align		4
.L_5:
        /*001c*/ 	.word	index@(_Z10cuda_hellov)
        /*0020*/ 	.word	0x00000018


	//----- nvinfo : EIATTR_FRAME_SIZE
	.align		4
.L_6:
        /*0024*/ 	.byte	0x04, 0x11
        /*0026*/ 	.short	(.L_8 - .L_7)
	.align		4
.L_7:
        /*0028*/ 	.word	index@(_Z10cuda_hellov)
        /*002c*/ 	.word	0x00000000


	//----- nvinfo : EIATTR_MIN_STACK_SIZE
	.align		4
.L_8:
        /*0030*/ 	.byte	0x04, 0x12
        /*0032*/ 	.short	(.L_10 - .L_9)
	.align		4
.L_9:
        /*0034*/ 	.word	index@(_Z10cuda_hellov)
        /*0038*/ 	.word	0x00000000


	//----- nvinfo : EIATTR_MIN_STACK_SIZE
	.align		4
.L_10:
        /*003c*/ 	.byte	0x04, 0x12
        /*003e*/ 	.short	(.L_12 - .L_11)
	.align		4
.L_11:
        /*0040*/ 	.word	index@(_Z5saxpyifPfS_)
        /*0044*/ 	.word	0x00000000
.L_12:


//--------------------- .nv.compat                --------------------------
	.section	.nv.compat,"",@"SHT_CUDA_COMPAT_INFO"
	.align	4
        /*0000*/ 	.byte	0x02, 0x09, 0x00, 0x00, 0x02, 0x02, 0x01, 0x00, 0x02, 0x05, 0x05, 0x00, 0x03, 0x07, 0x01, 0x01
        /*0010*/ 	.byte	0x02, 0x03, 0x00, 0x00, 0x02, 0x06, 0x01, 0x00, 0x04, 0x0b, 0x08, 0x00, 0x09, 0x00, 0x00, 0x00
        /*0020*/ 	.byte	0x00, 0x00, 0x00, 0x00


//--------------------- .nv.info._Z10cuda_hellov  --------------------------
	.section	.nv.info._Z10cuda_hellov,"",@"SHT_CUDA_INFO"
	.sectionflags	@""
	.align	4


	//----- nvinfo : EIATTR_CUDA_API_VERSION
	.align		4
        /*0000*/ 	.byte	0x04, 0x37
        /*0002*/ 	.short	(.L_14 - .L_13)
.L_13:
        /*0004*/ 	.word	0x00000082


	//----- nvinfo : EIATTR_SPARSE_MMA_MASK
	.align		4
.L_14:
        /*0008*/ 	.byte	0x03, 0x50
        /*000a*/ 	.short	0x0000


	//----- nvinfo : EIATTR_MAXREG_COUNT
	.align		4
        /*000c*/ 	.byte	0x03, 0x1b
        /*000e*/ 	.short	0x00ff


	//----- nvinfo : EIATTR_EXTERNS
	.align		4
        /*0010*/ 	.byte	0x04, 0x0f
        /*0012*/ 	.short	(.L_16 - .L_15)


	//   ....[0]....
	.align		4
.L_15:
        /*0014*/ 	.word	index@(vprintf)


	//----- nvinfo : EIATTR_MERCURY_ISA_VERSION
	.align		4
.L_16:
        /*0018*/ 	.byte	0x03, 0x5f
        /*001a*/ 	.short	0x0101


	//----- nvinfo : EIATTR_VRC_CTA_INIT_COUNT
	.align		4
        /*001c*/ 	.byte	0x02, 0x4a
	.zero		1
	.zero		1


	//----- nvinfo : EIATTR_SYSCALL_OFFSETS
	.align		4
        /*0020*/ 	.byte	0x04, 0x46
        /*0022*/ 	.short	(.L_18 - .L_17)


	//   ....[0]....
.L_17:
        /*0024*/ 	.word	0x00000080


	//----- nvinfo : EIATTR_EXIT_INSTR_OFFSETS
	.align		4
.L_18:
        /*0028*/ 	.byte	0x04, 0x1c
        /*002a*/ 	.short	(.L_20 - .L_19)


	//   ....[0]....
.L_19:
        /*002c*/ 	.word	0x00000090


	//----- nvinfo : EIATTR_SW_WAR
	.align		4
.L_20:
        /*0030*/ 	.byte	0x04, 0x36
        /*0032*/ 	.short	(.L_22 - .L_21)
.L_21:
        /*0034*/ 	.word	0x00000008
.L_22:


//--------------------- .nv.info._Z5saxpyifPfS_   --------------------------
	.section	.nv.info._Z5saxpyifPfS_,"",@"SHT_CUDA_INFO"
	.sectionflags	@""
	.align	4


	//----- nvinfo : EIATTR_CUDA_API_VERSION
	.align		4
        /*0000*/ 	.byte	0x04, 0x37
        /*0002*/ 	.short	(.L_24 - .L_23)
.L_23:
        /*0004*/ 	.word	0x00000082


	//----- nvinfo : EIATTR_KPARAM_INFO
	.align		4
.L_24:
        /*0008*/ 	.byte	0x04, 0x17
        /*000a*/ 	.short	(.L_26 - .L_25)
.L_25:
        /*000c*/ 	.word	0x00000000
        /*0010*/ 	.short	0x0003
        /*0012*/ 	.short	0x0010
        /*0014*/ 	.byte	0x00, 0xf5, 0x21, 0x00


	//----- nvinfo : EIATTR_KPARAM_INFO
	.align		4
.L_26:
        /*0018*/ 	.byte	0x04, 0x17
        /*001a*/ 	.short	(.L_28 - .L_27)
.L_27:
        /*001c*/ 	.word	0x00000000
        /*0020*/ 	.short	0x0002
        /*0022*/ 	.short	0x0008
        /*0024*/ 	.byte	0x00, 0xf5, 0x21, 0x00


	//----- nvinfo : EIATTR_KPARAM_INFO
	.align		4
.L_28:
        /*0028*/ 	.byte	0x04, 0x17
        /*002a*/ 	.short	(.L_30 - .L_29)
.L_29:
        /*002c*/ 	.word	0x00000000
        /*0030*/ 	.short	0x0001
        /*0032*/ 	.short	0x0004
        /*0034*/ 	.byte	0x00, 0xf0, 0x11, 0x00


	//----- nvinfo : EIATTR_KPARAM_INFO
	.align		4
.L_30:
        /*0038*/ 	.byte	0x04, 0x17
        /*003a*/ 	.short	(.L_32 - .L_31)
.L_31:
        /*003c*/ 	.word	0x00000000
        /*0040*/ 	.short	0x0000
        /*0042*/ 	.short	0x0000
        /*0044*/ 	.byte	0x00, 0xf0, 0x11, 0x00


	//----- nvinfo : EIATTR_SPARSE_MMA_MASK
	.align		4
.L_32:
        /*0048*/ 	.byte	0x03, 0x50
        /*004a*/ 	.short	0x0000


	//----- nvinfo : EIATTR_MAXREG_COUNT
	.align		4
        /*004c*/ 	.byte	0x03, 0x1b
        /*004e*/ 	.short	0x00ff


	//----- nvinfo : EIATTR_MERCURY_ISA_VERSION
	.align		4
        /*0050*/ 	.byte	0x03, 0x5f
        /*0052*/ 	.short	0x0101


	//----- nvinfo : EIATTR_VRC_CTA_INIT_COUNT
	.align		4
        /*0054*/ 	.byte	0x02, 0x4a
	.zero		1
	.zero		1


	//----- nvinfo : EIATTR_EXIT_INSTR_OFFSETS
	.align		4
        /*0058*/ 	.byte	0x04, 0x1c
        /*005a*/ 	.short	(.L_34 - .L_33)


	//   ....[0]....
.L_33:
        /*005c*/ 	.word	0x00000070


	//   ....[1]....
        /*0060*/ 	.word	0x00000120


	//----- nvinfo : EIATTR_CBANK_PARAM_SIZE
	.align		4
.L_34:
        /*0064*/ 	.byte	0x03, 0x19
        /*0066*/ 	.short	0x0018


	//----- nvinfo : EIATTR_PARAM_CBANK
	.align		4
        /*0068*/ 	.byte	0x04, 0x0a
        /*006a*/ 	.short	(.L_36 - .L_35)
	.align		4
.L_35:
        /*006c*/ 	.word	index@(.nv.constant0._Z5saxpyifPfS_)
        /*0070*/ 	.short	0x0380
        /*0072*/ 	.short	0x0018


	//----- nvinfo : EIATTR_SW_WAR
	.align		4
.L_36:
        /*0074*/ 	.byte	0x04, 0x36
        /*0076*/ 	.short	(.L_38 - .L_37)
.L_37:
        /*0078*/ 	.word	0x00000008
.L_38:


//--------------------- .nv.callgraph             --------------------------
	.section	.nv.callgraph,"",@"SHT_CUDA_CALLGRAPH"
	.align	4
	.sectionentsize	8
	.align		4
        /*0000*/ 	.word	0x00000000
	.align		4
        /*0004*/ 	.word	0xffffffff
	.align		4
        /*0008*/ 	.word	index@(_Z10cuda_hellov)
	.align		4
        /*000c*/ 	.word	index@(vprintf)
	.align		4
        /*0010*/ 	.word	0x00000000
	.align		4
        /*0014*/ 	.word	0xfffffffe
	.align		4
        /*0018*/ 	.word	0x00000000
	.align		4
        /*001c*/ 	.word	0xfffffffd
	.align		4
        /*0020*/ 	.word	0x00000000
	.align		4
        /*0024*/ 	.word	0xfffffffc


//--------------------- .nv.constant4             --------------------------
	.section	.nv.constant4,"a",@progbits
	.align	8
	.align		8
.nv.constant4:
        /*0000*/ 	.dword	vprintf
	.align		8
        /*0008*/ 	.dword	$str


//--------------------- .text._Z10cuda_hellov     --------------------------
	.section	.text._Z10cuda_hellov,"ax",@progbits
	.align	128
        .global         _Z10cuda_hellov
        .type           _Z10cuda_hellov,@function
        .size           _Z10cuda_hellov,(.L_x_3 - _Z10cuda_hellov)
        .other          _Z10cuda_hellov,@"STO_CUDA_ENTRY STV_DEFAULT"
_Z10cuda_hellov:
.text._Z10cuda_hellov:
[----:B------:R-:W0:Y:S01]  /*0000*/  LDC R1, c[0x0][0x37c] ;  /* 0x0000df00ff017b82 */ /* 0x000e220000000800 */
[----:B------:R-:W-:Y:S01]  /*0010*/  MOV R0, 0x0 ;  /* 0x0000000000007802 */ /* 0x000fe20000000f00 */
[----:B------:R-:W1:Y:S01]  /*0020*/  LDCU.64 UR4, c[0x4][0x8] ;  /* 0x01000100ff0477ac */ /* 0x000e620008000a00 */
[----:B------:R-:W-:-:S05]  /*0030*/  CS2R R6, SRZ ;  /* 0x0000000000067805 */ /* 0x000fca000001ff00 */
[----:B------:R2:W3:Y:S01]  /*0040*/  LDC.64 R2, c[0x4][R0] ;  /* 0x0100000000027b82 */ /* 0x0004e20000000a00 */
[----:B-1----:R-:W-:Y:S02]  /*0050*/  IMAD.U32 R4, RZ, RZ, UR4 ;  /* 0x00000004ff047e24 */ /* 0x002fe4000f8e00ff */
[----:B--2---:R-:W-:-:S07]  /*0060*/  IMAD.U32 R5, RZ, RZ, UR5 ;  /* 0x00000005ff057e24 */ /* 0x004fce000f8e00ff */
[----:B------:R-:W-:-:S07]  /*0070*/  LEPC R20, `(.L_x_0) ;  /* 0x000000001014794e */ /* 0x000fce0000000000 */
[----:B0--3--:R-:W-:Y:S05]  /*0080*/  CALL.ABS.NOINC R2 ;  /* 0x0000000002007343 */ /* 0x009fea0003c00000 */
.L_x_0:
[----:B------:R-:W-:Y:S05]  /*0090*/  EXIT ;  /* 0x000000000000794d */ /* 0x000fea0003800000 */
.L_x_1:
[----:B------:R-:W-:-:S00]  /*00a0*/  BRA `(.L_x_1) ;  /* 0xfffffffc00fc7947 */ /* 0x000fc0000383ffff */
[----:B------:R-:W-:-:S00]  /*00b0*/  NOP ;  /* 0x0000000000007918 */ /* 0x000fc00000000000 */
        /* <DEDUP_REMOVED lines=12> */
.L_x_3:


//--------------------- .text._Z5saxpyifPfS_      --------------------------
	.section	.text._Z5saxpyifPfS_,"ax",@progbits
	.align	128
        .global         _Z5saxpyifPfS_
        .type           _Z5saxpyifPfS_,@function
        .size           _Z5saxpyifPfS_,(.L_x_4 - _Z5saxpyifPfS_)
        .other          _Z5saxpyifPfS_,@"STO_CUDA_ENTRY STV_DEFAULT"
_Z5saxpyifPfS_:
.text._Z5saxpyifPfS_:
[----:B------:R-:W-:Y:S01]  /*0000*/  LDC R1, c[0x0][0x37c] ;  /* 0x0000df00ff017b82 */ /* 0x000fe20000000800 */
[----:B------:R-:W0:Y:S07]  /*0010*/  S2R R0, SR_TID.X ;  /* 0x0000000000007919 */ /* 0x000e2e0000002100 */
[----:B------:R-:W0:Y:S01]  /*0020*/  S2UR UR4, SR_CTAID.X ;  /* 0x00000000000479c3 */ /* 0x000e220000002500 */
[----:B------:R-:W1:Y:S07]  /*0030*/  LDCU UR5, c[0x0][0x380] ;  /* 0x00007000ff0577ac */ /* 0x000e6e0008000800 */
[----:B------:R-:W0:Y:S02]  /*0040*/  LDC R7, c[0x0][0x360] ;  /* 0x0000d800ff077b82 */ /* 0x000e240000000800 */
[----:B0-----:R-:W-:-:S05]  /*0050*/  IMAD R7, R7, UR4, R0 ;  /* 0x0000000407077c24 */ /* 0x001fca000f8e0200 */
[----:B-1----:R-:W-:-:S13]  /*0060*/  ISETP.GE.AND P0, PT, R7, UR5, PT ;  /* 0x0000000507007c0c */ /* 0x002fda000bf06270 */
[----:B------:R-:W-:Y:S05]  /*0070*/  @P0 EXIT ;  /* 0x000000000000094d */ /* 0x000fea0003800000 */
[----:B------:R-:W0:Y:S01]  /*0080*/  LDC.64 R2, c[0x0][0x388] ;  /* 0x0000e200ff027b82 */ /* 0x000e220000000a00 */
[----:B------:R-:W1:Y:S01]  /*0090*/  LDCU.64 UR4, c[0x0][0x358] ;  /* 0x00006b00ff0477ac */ /* 0x000e620008000a00 */
[----:B------:R-:W2:Y:S06]  /*00a0*/  LDCU UR6, c[0x0][0x384] ;  /* 0x00007080ff0677ac */ /* 0x000eac0008000800 */
[----:B------:R-:W3:Y:S01]  /*00b0*/  LDC.64 R4, c[0x0][0x390] ;  /* 0x0000e400ff047b82 */ /* 0x000ee20000000a00 */
[----:B0-----:R-:W-:-:S06]  /*00c0*/  IMAD.WIDE R2, R7, 0x4, R2 ;  /* 0x0000000407027825 */ /* 0x001fcc00078e0202 */
[----:B-1----:R-:W2:Y:S01]  /*00d0*/  LDG.E R2, desc[UR4][R2.64] ;  /* 0x0000000402027981 */ /* 0x002ea2000c1e1900 */
[----:B---3--:R-:W-:-:S05]  /*00e0*/  IMAD.WIDE R4, R7, 0x4, R4 ;  /* 0x0000000407047825 */ /* 0x008fca00078e0204 */
[----:B------:R-:W2:Y:S02]  /*00f0*/  LDG.E R7, desc[UR4][R4.64] ;  /* 0x0000000404077981 */ /* 0x000ea4000c1e1900 */
[----:B--2---:R-:W-:-:S05]  /*0100*/  FFMA R7, R2, UR6, R7 ;  /* 0x0000000602077c23 */ /* 0x004fca0008000007 */
[----:B------:R-:W-:Y:S01]  /*0110*/  STG.E desc[UR4][R4.64], R7 ;  /* 0x0000000704007986 */ /* 0x000fe2000c101904 */
[----:B------:R-:W-:Y:S05]  /*0120*/  EXIT ;  /* 0x000000000000794d */ /* 0x000fea0003800000 */
.L_x_2:
        /* <DEDUP_REMOVED lines=13> */
.L_x_4:


//--------------------- .nv.global.init           --------------------------
	.section	.nv.global.init,"aw",@progbits
.nv.global.init:
	.type		$str,@object
	.size		$str,(.L_0 - $str)
$str:
        /*0000*/ 	.byte	0x48, 0x65, 0x6c, 0x6c, 0x6f, 0x20, 0x57, 0x6f, 0x72, 0x6c, 0x64, 0x20, 0x66, 0x72, 0x6f, 0x6d
        /*0010*/ 	.byte	0x20, 0x47, 0x50, 0x55, 0x21, 0x0a, 0x00
.L_0:


//--------------------- .nv.shared.reserved.0     --------------------------
	.section	.nv.shared.reserved.0,"aw",@nobits
	.weak		__nv_reservedSMEM_offset_0_alias
	.size		__nv_reservedSMEM_offset_0_alias, 0, 64
	.other		__nv_reservedSMEM_offset_0_alias,@"STO_CUDA_RESERVED_SHARED STV_DEFAULT"
__nv_reservedSMEM_offset_0_alias:
	.zero		0
	.zero		64


//--------------------- .nv.constant0._Z10cuda_hellov --------------------------
	.section	.nv.constant0._Z10cuda_hellov,"a",@progbits
	.sectionflags	@""
	.align	4
.nv.constant0._Z10cuda_hellov:
	.zero		896


//--------------------- .nv.constant0._Z5saxpyifPfS_ --------------------------
	.section	.nv.constant0._Z5saxpyifPfS_,"a",@progbits
	.sectionflags	@""
	.align	4
.nv.constant0._Z5saxpyifPfS_:
	.zero		920


//--------------------- SYMBOLS --------------------------

	.type		.nv.reservedSmem.offset0,@object
	.size		.nv.reservedSmem.offset0,0x4
	.type		vprintf,@function
